//
// Generated by NVIDIA NVVM Compiler
//
// Compiler Build ID: CL-36424714
// Cuda compilation tools, release 13.0, V13.0.88
// Based on NVVM 20.0.0
//

.version 9.0
.target sm_100
.address_size 64

	// .globl	_Z2b1v

.visible .entry _Z2b1v()
{


	ret;

}


// ===== COMPILED SASS (sm_100) =====

	.target	sm_100

	.elftype	@"ET_EXEC"


//--------------------- .note.nv.tkinfo           --------------------------
	.section	.note.nv.tkinfo,"",@"SHT_NOTE"
	.sectionflags	@"SHF_NOTE_NV_TKINFO"
	.tkinfo
        /*0018*/ 	.word	0x00000002
        /*0030*/ 	.string	""
        /*0030*/ 	.string	"ptxas"
        /*0030*/ 	.string	"Cuda compilation tools, release 13.0, V13.0.88"
        /*0030*/ 	.string	"Build cuda_13.0.r13.0/compiler.36424714_0"
        /*0030*/ 	.string	"-arch sm_100 -m 64 "



//--------------------- .note.nv.cuinfo           --------------------------
	.section	.note.nv.cuinfo,"",@"SHT_NOTE"
	.sectionflags	@"SHF_NOTE_NV_CUINFO"
        /*0018*/ 	.short	0x0002
        /*001a*/ 	.short	0x0064
        /*001c*/ 	.short	0x0082
	.zero		2


//--------------------- .nv.info                  --------------------------
	.section	.nv.info,"",@"SHT_CUDA_INFO"
	.align	4


	//----- nvinfo : EIATTR_REGCOUNT
	.align		4
        /*0000*/ 	.byte	0x04, 0x2f
        /*0002*/ 	.short	(.L_1 - .L_0)
	.align		4
.L_0:
        /*0004*/ 	.word	index@(_Z2b1v)
        /*0008*/ 	.word	0x00000004


	//----- nvinfo : EIATTR_FRAME_SIZE
	.align		4
.L_1:
        /*000c*/ 	.byte	0x04, 0x11
        /*000e*/ 	.short	(.L_3 - .L_2)
	.align		4
.L_2:
        /*0010*/ 	.word	index@(_Z2b1v)
        /*0014*/ 	.word	0x00000000


	//----- nvinfo : EIATTR_MIN_STACK_SIZE
	.align		4
.L_3:
        /*0018*/ 	.byte	0x04, 0x12
        /*001a*/ 	.short	(.L_5 - .L_4)
	.align		4
.L_4:
        /*001c*/ 	.word	index@(_Z2b1v)
        /*0020*/ 	.word	0x00000000
.L_5:


//--------------------- .nv.compat                --------------------------
	.section	.nv.compat,"",@"SHT_CUDA_COMPAT_INFO"
	.align	4
        /*0000*/ 	.byte	0x02, 0x09, 0x00, 0x00, 0x02, 0x02, 0x01, 0x00, 0x02, 0x05, 0x05, 0x00, 0x03, 0x07, 0x01, 0x01
        /*0010*/ 	.byte	0x02, 0x03, 0x00, 0x00, 0x02, 0x06, 0x01, 0x00, 0x04, 0x0b, 0x08, 0x00, 0x09, 0x00, 0x00, 0x00
        /*0020*/ 	.byte	0x00, 0x00, 0x00, 0x00


//--------------------- .nv.info._Z2b1v           --------------------------
	.section	.nv.info._Z2b1v,"",@"SHT_CUDA_INFO"
	.sectionflags	@""
	.align	4


	//----- nvinfo : EIATTR_CUDA_API_VERSION
	.align		4
        /*0000*/ 	.byte	0x04, 0x37
        /*0002*/ 	.short	(.L_7 - .L_6)
.L_6:
        /*0004*/ 	.word	0x00000082


	//----- nvinfo : EIATTR_SPARSE_MMA_MASK
	.align		4
.L_7:
        /*0008*/ 	.byte	0x03, 0x50
        /*000a*/ 	.short	0x0000


	//----- nvinfo : EIATTR_MAXREG_COUNT
	.align		4
        /*000c*/ 	.byte	0x03, 0x1b
        /*000e*/ 	.short	0x00ff


	//----- nvinfo : EIATTR_MERCURY_ISA_VERSION
	.align		4
        /*0010*/ 	.byte	0x03, 0x5f
        /*0012*/ 	.short	0x0101


	//----- nvinfo : EIATTR_VRC_CTA_INIT_COUNT
	.align		4
        /*0014*/ 	.byte	0x02, 0x4a
	.zero		1
	.zero		1


	//----- nvinfo : EIATTR_EXIT_INSTR_OFFSETS
	.align		4
        /*0018*/ 	.byte	0x04, 0x1c
        /*001a*/ 	.short	(.L_9 - .L_8)


	//   ....[0]....
.L_8:
        /*001c*/ 	.word	0x00000010


	//----- nvinfo : EIATTR_SW_WAR
	.align		4
.L_9:
        /*0020*/ 	.byte	0x04, 0x36
        /*0022*/ 	.short	(.L_11 - .L_10)
.L_10:
        /*0024*/ 	.word	0x00000008
.L_11:


//--------------------- .nv.callgraph             --------------------------
	.section	.nv.callgraph,"",@"SHT_CUDA_CALLGRAPH"
	.align	4
	.sectionentsize	8
	.align		4
        /*0000*/ 	.word	0x00000000
	.align		4
        /*0004*/ 	.word	0xffffffff
	.align		4
        /*0008*/ 	.word	0x00000000
	.align		4
        /*000c*/ 	.word	0xfffffffe
	.align		4
        /*0010*/ 	.word	0x00000000
	.align		4
        /*0014*/ 	.word	0xfffffffd
	.align		4
        /*0018*/ 	.word	0x00000000
	.align		4
        /*001c*/ 	.word	0xfffffffc


//--------------------- .text._Z2b1v              --------------------------
	.section	.text._Z2b1v,"ax",@progbits
	.align	128
        .global         _Z2b1v
        .type           _Z2b1v,@function
        .size           _Z2b1v,(.L_x_1 - _Z2b1v)
        .other          _Z2b1v,@"STO_CUDA_ENTRY STV_DEFAULT"
_Z2b1v:
.text._Z2b1v:
[----:B------:R-:W-:Y:S01]  /*0000*/  LDC R1, c[0x0][0x37c] ;  /* 0x0000df00ff017b82 */ /* 0x000fe20000000800 */
[----:B------:R-:W-:Y:S05]  /*0010*/  EXIT ;  /* 0x000000000000794d */ /* 0x000fea0003800000 */
.L_x_0:
[----:B------:R-:W-:-:S00]  /*0020*/  BRA `(.L_x_0) ;  /* 0xfffffffc00fc7947 */ /* 0x000fc0000383ffff */
[----:B------:R-:W-:-:S00]  /*0030*/  NOP ;  /* 0x0000000000007918 */ /* 0x000fc00000000000 */
        /* <DEDUP_REMOVED lines=12> */
.L_x_1:


//--------------------- .nv.shared.reserved.0     --------------------------
	.section	.nv.shared.reserved.0,"aw",@nobits
	.weak		__nv_reservedSMEM_offset_0_alias
	.size		__nv_reservedSMEM_offset_0_alias, 0, 64
	.other		__nv_reservedSMEM_offset_0_alias,@"STO_CUDA_RESERVED_SHARED STV_DEFAULT"
__nv_reservedSMEM_offset_0_alias:
	.zero		0
	.zero		64


//--------------------- .nv.constant0._Z2b1v      --------------------------
	.section	.nv.constant0._Z2b1v,"a",@progbits
	.sectionflags	@""
	.align	4
.nv.constant0._Z2b1v:
	.zero		896


//--------------------- SYMBOLS --------------------------

	.type		.nv.reservedSmem.offset0,@object
	.size		.nv.reservedSmem.offset0,0x4
